//
// Generated by NVIDIA NVVM Compiler
//
// Compiler Build ID: CL-36424714
// Cuda compilation tools, release 13.0, V13.0.88
// Based on NVVM 20.0.0
//

.version 9.0
.target sm_100
.address_size 64

	// .globl	_Z3addPiS_S_i

.visible .entry _Z3addPiS_S_i(
	.param .u64 .ptr .align 1 _Z3addPiS_S_i_param_0,
	.param .u64 .ptr .align 1 _Z3addPiS_S_i_param_1,
	.param .u64 .ptr .align 1 _Z3addPiS_S_i_param_2,
	.param .u32 _Z3addPiS_S_i_param_3
)
{
	.reg .pred 	%p<4>;
	.reg .b32 	%r<21>;
	.reg .b64 	%rd<12>;

	ld.param.u64 	%rd1, [_Z3addPiS_S_i_param_0];
	ld.param.u64 	%rd2, [_Z3addPiS_S_i_param_1];
	ld.param.u64 	%rd3, [_Z3addPiS_S_i_param_2];
	ld.param.u32 	%r10, [_Z3addPiS_S_i_param_3];
	mov.u32 	%r11, %tid.x;
	mov.u32 	%r12, %ctaid.x;
	mov.u32 	%r1, %ntid.x;
	mad.lo.s32 	%r2, %r12, %r1, %r11;
	setp.ge.s32 	%p1, %r2, %r10;
	@%p1 bra 	$L__BB0_5;
	setp.lt.s32 	%p2, %r10, 1;
	mov.b32 	%r20, 0;
	@%p2 bra 	$L__BB0_4;
	cvta.to.global.u64 	%rd4, %rd1;
	mul.wide.s32 	%rd5, %r2, 4;
	add.s64 	%rd6, %rd4, %rd5;
	ld.global.u32 	%r15, [%rd6];
	cvta.to.global.u64 	%rd7, %rd2;
	add.s64 	%rd8, %rd7, %rd5;
	ld.global.u32 	%r16, [%rd8];
	add.s32 	%r3, %r15, %r16;
	mov.u32 	%r17, %nctaid.x;
	mul.lo.s32 	%r4, %r1, %r17;
	mov.b32 	%r18, 0;
	mov.u32 	%r20, %r18;
$L__BB0_3:
	add.s32 	%r20, %r20, %r3;
	add.s32 	%r18, %r18, %r4;
	setp.lt.s32 	%p3, %r18, %r10;
	@%p3 bra 	$L__BB0_3;
$L__BB0_4:
	cvta.to.global.u64 	%rd9, %rd3;
	mul.wide.s32 	%rd10, %r2, 4;
	add.s64 	%rd11, %rd9, %rd10;
	st.global.u32 	[%rd11], %r20;
$L__BB0_5:
	ret;

}


// ===== COMPILED SASS (sm_100) =====

	.target	sm_100

	.elftype	@"ET_EXEC"


//--------------------- .note.nv.tkinfo           --------------------------
	.section	.note.nv.tkinfo,"",@"SHT_NOTE"
	.sectionflags	@"SHF_NOTE_NV_TKINFO"
	.tkinfo
        /*0018*/ 	.word	0x00000002
        /*0030*/ 	.string	""
        /*0030*/ 	.string	"ptxas"
        /*0030*/ 	.string	"Cuda compilation tools, release 13.0, V13.0.88"
        /*0030*/ 	.string	"Build cuda_13.0.r13.0/compiler.36424714_0"
        /*0030*/ 	.string	"-arch sm_100 -m 64 "



//--------------------- .note.nv.cuinfo           --------------------------
	.section	.note.nv.cuinfo,"",@"SHT_NOTE"
	.sectionflags	@"SHF_NOTE_NV_CUINFO"
        /*0018*/ 	.short	0x0002
        /*001a*/ 	.short	0x0064
        /*001c*/ 	.short	0x0082
	.zero		2


//--------------------- .nv.info                  --------------------------
	.section	.nv.info,"",@"SHT_CUDA_INFO"
	.align	4


	//----- nvinfo : EIATTR_REGCOUNT
	.align		4
        /*0000*/ 	.byte	0x04, 0x2f
        /*0002*/ 	.short	(.L_1 - .L_0)
	.align		4
.L_0:
        /*0004*/ 	.word	index@(_Z3addPiS_S_i)
        /*0008*/ 	.word	0x0000000e


	//----- nvinfo : EIATTR_FRAME_SIZE
	.align		4
.L_1:
        /*000c*/ 	.byte	0x04, 0x11
        /*000e*/ 	.short	(.L_3 - .L_2)
	.align		4
.L_2:
        /*0010*/ 	.word	index@(_Z3addPiS_S_i)
        /*0014*/ 	.word	0x00000000


	//----- nvinfo : EIATTR_MIN_STACK_SIZE
	.align		4
.L_3:
        /*0018*/ 	.byte	0x04, 0x12
        /*001a*/ 	.short	(.L_5 - .L_4)
	.align		4
.L_4:
        /*001c*/ 	.word	index@(_Z3addPiS_S_i)
        /*0020*/ 	.word	0x00000000
.L_5:


//--------------------- .nv.compat                --------------------------
	.section	.nv.compat,"",@"SHT_CUDA_COMPAT_INFO"
	.align	4
        /*0000*/ 	.byte	0x02, 0x09, 0x00, 0x00, 0x02, 0x02, 0x01, 0x00, 0x02, 0x05, 0x05, 0x00, 0x03, 0x07, 0x01, 0x01
        /*0010*/ 	.byte	0x02, 0x03, 0x00, 0x00, 0x02, 0x06, 0x01, 0x00, 0x04, 0x0b, 0x08, 0x00, 0x09, 0x00, 0x00, 0x00
        /*0020*/ 	.byte	0x00, 0x00, 0x00, 0x00


//--------------------- .nv.info._Z3addPiS_S_i    --------------------------
	.section	.nv.info._Z3addPiS_S_i,"",@"SHT_CUDA_INFO"
	.sectionflags	@""
	.align	4


	//----- nvinfo : EIATTR_CUDA_API_VERSION
	.align		4
        /*0000*/ 	.byte	0x04, 0x37
        /*0002*/ 	.short	(.L_7 - .L_6)
.L_6:
        /*0004*/ 	.word	0x00000082


	//----- nvinfo : EIATTR_KPARAM_INFO
	.align		4
.L_7:
        /*0008*/ 	.byte	0x04, 0x17
        /*000a*/ 	.short	(.L_9 - .L_8)
.L_8:
        /*000c*/ 	.word	0x00000000
        /*0010*/ 	.short	0x0003
        /*0012*/ 	.short	0x0018
        /*0014*/ 	.byte	0x00, 0xf0, 0x11, 0x00


	//----- nvinfo : EIATTR_KPARAM_INFO
	.align		4
.L_9:
        /*0018*/ 	.byte	0x04, 0x17
        /*001a*/ 	.short	(.L_11 - .L_10)
.L_10:
        /*001c*/ 	.word	0x00000000
        /*0020*/ 	.short	0x0002
        /*0022*/ 	.short	0x0010
        /*0024*/ 	.byte	0x00, 0xf5, 0x21, 0x00


	//----- nvinfo : EIATTR_KPARAM_INFO
	.align		4
.L_11:
        /*0028*/ 	.byte	0x04, 0x17
        /*002a*/ 	.short	(.L_13 - .L_12)
.L_12:
        /*002c*/ 	.word	0x00000000
        /*0030*/ 	.short	0x0001
        /*0032*/ 	.short	0x0008
        /*0034*/ 	.byte	0x00, 0xf5, 0x21, 0x00


	//----- nvinfo : EIATTR_KPARAM_INFO
	.align		4
.L_13:
        /*0038*/ 	.byte	0x04, 0x17
        /*003a*/ 	.short	(.L_15 - .L_14)
.L_14:
        /*003c*/ 	.word	0x00000000
        /*0040*/ 	.short	0x0000
        /*0042*/ 	.short	0x0000
        /*0044*/ 	.byte	0x00, 0xf5, 0x21, 0x00


	//----- nvinfo : EIATTR_SPARSE_MMA_MASK
	.align		4
.L_15:
        /*0048*/ 	.byte	0x03, 0x50
        /*004a*/ 	.short	0x0000


	//----- nvinfo : EIATTR_MAXREG_COUNT
	.align		4
        /*004c*/ 	.byte	0x03, 0x1b
        /*004e*/ 	.short	0x00ff


	//----- nvinfo : EIATTR_MERCURY_ISA_VERSION
	.align		4
        /*0050*/ 	.byte	0x03, 0x5f
        /*0052*/ 	.short	0x0101


	//----- nvinfo : EIATTR_VRC_CTA_INIT_COUNT
	.align		4
        /*0054*/ 	.byte	0x02, 0x4a
	.zero		1
	.zero		1


	//----- nvinfo : EIATTR_EXIT_INSTR_OFFSETS
	.align		4
        /*0058*/ 	.byte	0x04, 0x1c
        /*005a*/ 	.short	(.L_17 - .L_16)


	//   ....[0]....
.L_16:
        /*005c*/ 	.word	0x00000070


	//   ....[1]....
        /*0060*/ 	.word	0x000001e0


	//----- nvinfo : EIATTR_CBANK_PARAM_SIZE
	.align		4
.L_17:
        /*0064*/ 	.byte	0x03, 0x19
        /*0066*/ 	.short	0x001c


	//----- nvinfo : EIATTR_PARAM_CBANK
	.align		4
        /*0068*/ 	.byte	0x04, 0x0a
        /*006a*/ 	.short	(.L_19 - .L_18)
	.align		4
.L_18:
        /*006c*/ 	.word	index@(.nv.constant0._Z3addPiS_S_i)
        /*0070*/ 	.short	0x0380
        /*0072*/ 	.short	0x001c


	//----- nvinfo : EIATTR_SW_WAR
	.align		4
.L_19:
        /*0074*/ 	.byte	0x04, 0x36
        /*0076*/ 	.short	(.L_21 - .L_20)
.L_20:
        /*0078*/ 	.word	0x00000008
.L_21:


//--------------------- .nv.callgraph             --------------------------
	.section	.nv.callgraph,"",@"SHT_CUDA_CALLGRAPH"
	.align	4
	.sectionentsize	8
	.align		4
        /*0000*/ 	.word	0x00000000
	.align		4
        /*0004*/ 	.word	0xffffffff
	.align		4
        /*0008*/ 	.word	0x00000000
	.align		4
        /*000c*/ 	.word	0xfffffffe
	.align		4
        /*0010*/ 	.word	0x00000000
	.align		4
        /*0014*/ 	.word	0xfffffffd
	.align		4
        /*0018*/ 	.word	0x00000000
	.align		4
        /*001c*/ 	.word	0xfffffffc


//--------------------- .text._Z3addPiS_S_i       --------------------------
	.section	.text._Z3addPiS_S_i,"ax",@progbits
	.align	128
        .global         _Z3addPiS_S_i
        .type           _Z3addPiS_S_i,@function
        .size           _Z3addPiS_S_i,(.L_x_3 - _Z3addPiS_S_i)
        .other          _Z3addPiS_S_i,@"STO_CUDA_ENTRY STV_DEFAULT"
_Z3addPiS_S_i:
.text._Z3addPiS_S_i:
[----:B------:R-:W-:Y:S01]  /*0000*/  LDC R1, c[0x0][0x37c] ;  /* 0x0000df00ff017b82 */ /* 0x000fe20000000800 */
[----:B------:R-:W0:Y:S07]  /*0010*/  S2R R9, SR_TID.X ;  /* 0x0000000000097919 */ /* 0x000e2e0000002100 */
[----:B------:R-:W0:Y:S01]  /*0020*/  S2UR UR4, SR_CTAID.X ;  /* 0x00000000000479c3 */ /* 0x000e220000002500 */
[----:B------:R-:W1:Y:S07]  /*0030*/  LDCU UR5, c[0x0][0x398] ;  /* 0x00007300ff0577ac */ /* 0x000e6e0008000800 */
[----:B------:R-:W0:Y:S02]  /*0040*/  LDC R8, c[0x0][0x360] ;  /* 0x0000d800ff087b82 */ /* 0x000e240000000800 */
[----:B0-----:R-:W-:-:S05]  /*0050*/  IMAD R9, R8, UR4, R9 ;  /* 0x0000000408097c24 */ /* 0x001fca000f8e0209 */
[----:B-1----:R-:W-:-:S13]  /*0060*/  ISETP.GE.AND P0, PT, R9, UR5, PT ;  /* 0x0000000509007c0c */ /* 0x002fda000bf06270 */
[----:B------:R-:W-:Y:S05]  /*0070*/  @P0 EXIT ;  /* 0x000000000000094d */ /* 0x000fea0003800000 */
[----:B------:R-:W0:Y:S01]  /*0080*/  LDC.64 R6, c[0x0][0x390] ;  /* 0x0000e400ff067b82 */ /* 0x000e220000000a00 */
[----:B------:R-:W-:Y:S01]  /*0090*/  UISETP.GE.AND UP0, UPT, UR5, 0x1, UPT ;  /* 0x000000010500788c */ /* 0x000fe2000bf06270 */
[----:B------:R-:W-:Y:S01]  /*00a0*/  HFMA2 R11, -RZ, RZ, 0, 0 ;  /* 0x00000000ff0b7431 */ /* 0x000fe200000001ff */
[----:B------:R-:W1:Y:S01]  /*00b0*/  LDCU.64 UR6, c[0x0][0x358] ;  /* 0x00006b00ff0677ac */ /* 0x000e620008000a00 */
[----:B0-----:R-:W-:-:S06]  /*00c0*/  IMAD.WIDE R6, R9, 0x4, R6 ;  /* 0x0000000409067825 */ /* 0x001fcc00078e0206 */
[----:B-1----:R-:W-:Y:S05]  /*00d0*/  BRA.U !UP0, `(.L_x_0) ;  /* 0x00000001083c7547 */ /* 0x002fea000b800000 */
[----:B------:R-:W0:Y:S08]  /*00e0*/  LDC.64 R2, c[0x0][0x380] ;  /* 0x0000e000ff027b82 */ /* 0x000e300000000a00 */
[----:B------:R-:W1:Y:S01]  /*00f0*/  LDC.64 R4, c[0x0][0x388] ;  /* 0x0000e200ff047b82 */ /* 0x000e620000000a00 */
[----:B0-----:R-:W-:-:S06]  /*0100*/  IMAD.WIDE R2, R9, 0x4, R2 ;  /* 0x0000000409027825 */ /* 0x001fcc00078e0202 */
[----:B------:R-:W2:Y:S01]  /*0110*/  LDG.E R2, desc[UR6][R2.64] ;  /* 0x0000000602027981 */ /* 0x000ea2000c1e1900 */
[----:B-1----:R-:W-:-:S06]  /*0120*/  IMAD.WIDE R4, R9, 0x4, R4 ;  /* 0x0000000409047825 */ /* 0x002fcc00078e0204 */
[----:B------:R-:W2:Y:S01]  /*0130*/  LDG.E R5, desc[UR6][R4.64] ;  /* 0x0000000604057981 */ /* 0x000ea2000c1e1900 */
[----:B------:R-:W0:Y:S01]  /*0140*/  LDCU UR4, c[0x0][0x370] ;  /* 0x00006e00ff0477ac */ /* 0x000e220008000800 */
[----:B------:R-:W-:Y:S02]  /*0150*/  MOV R9, RZ ;  /* 0x000000ff00097202 */ /* 0x000fe40000000f00 */
[----:B------:R-:W-:Y:S01]  /*0160*/  MOV R11, RZ ;  /* 0x000000ff000b7202 */ /* 0x000fe20000000f00 */
[----:B0-----:R-:W-:Y:S01]  /*0170*/  IMAD R8, R8, UR4, RZ ;  /* 0x0000000408087c24 */ /* 0x001fe2000f8e02ff */
[----:B--2---:R-:W-:-:S07]  /*0180*/  IADD3 R0, PT, PT, R2, R5, RZ ;  /* 0x0000000502007210 */ /* 0x004fce0007ffe0ff */
.L_x_1:
[----:B------:R-:W-:Y:S02]  /*0190*/  IADD3 R9, PT, PT, R8, R9, RZ ;  /* 0x0000000908097210 */ /* 0x000fe40007ffe0ff */
[----:B------:R-:W-:Y:S02]  /*01a0*/  IADD3 R11, PT, PT, R0, R11, RZ ;  /* 0x0000000b000b7210 */ /* 0x000fe40007ffe0ff */
[----:B------:R-:W-:-:S13]  /*01b0*/  ISETP.GE.AND P0, PT, R9, UR5, PT ;  /* 0x0000000509007c0c */ /* 0x000fda000bf06270 */
[----:B------:R-:W-:Y:S05]  /*01c0*/  @!P0 BRA `(.L_x_1) ;  /* 0xfffffffc00f08947 */ /* 0x000fea000383ffff */
.L_x_0:
[----:B------:R-:W-:Y:S01]  /*01d0*/  STG.E desc[UR6][R6.64], R11 ;  /* 0x0000000b06007986 */ /* 0x000fe2000c101906 */
[----:B------:R-:W-:Y:S05]  /*01e0*/  EXIT ;  /* 0x000000000000794d */ /* 0x000fea0003800000 */
.L_x_2:
[----:B------:R-:W-:-:S00]  /*01f0*/  BRA `(.L_x_2) ;  /* 0xfffffffc00fc7947 */ /* 0x000fc0000383ffff */
[----:B------:R-:W-:-:S00]  /*0200*/  NOP ;  /* 0x0000000000007918 */ /* 0x000fc00000000000 */
[----:B------:R-:W-:-:S00]  /*0210*/  NOP ;  /* 0x0000000000007918 */ /* 0x000fc00000000000 */
[----:B------:R-:W-:-:S00]  /*0220*/  NOP ;  /* 0x0000000000007918 */ /* 0x000fc00000000000 */
[----:B------:R-:W-:-:S00]  /*0230*/  NOP ;  /* 0x0000000000007918 */ /* 0x000fc00000000000 */
[----:B------:R-:W-:-:S00]  /*0240*/  NOP ;  /* 0x0000000000007918 */ /* 0x000fc00000000000 */
[----:B------:R-:W-:-:S00]  /*0250*/  NOP ;  /* 0x0000000000007918 */ /* 0x000fc00000000000 */
[----:B------:R-:W-:-:S00]  /*0260*/  NOP ;  /* 0x0000000000007918 */ /* 0x000fc00000000000 */
[----:B------:R-:W-:-:S00]  /*0270*/  NOP ;  /* 0x0000000000007918 */ /* 0x000fc00000000000 */
.L_x_3:


//--------------------- .nv.shared.reserved.0     --------------------------
	.section	.nv.shared.reserved.0,"aw",@nobits
	.weak		__nv_reservedSMEM_offset_0_alias
	.size		__nv_reservedSMEM_offset_0_alias, 0, 64
	.other		__nv_reservedSMEM_offset_0_alias,@"STO_CUDA_RESERVED_SHARED STV_DEFAULT"
__nv_reservedSMEM_offset_0_alias:
	.zero		0
	.zero		64


//--------------------- .nv.constant0._Z3addPiS_S_i --------------------------
	.section	.nv.constant0._Z3addPiS_S_i,"a",@progbits
	.sectionflags	@""
	.align	4
.nv.constant0._Z3addPiS_S_i:
	.zero		924


//--------------------- SYMBOLS --------------------------

	.type		.nv.reservedSmem.offset0,@object
	.size		.nv.reservedSmem.offset0,0x4
